//
// Generated by NVIDIA NVVM Compiler
//
// Compiler Build ID: CL-36424714
// Cuda compilation tools, release 13.0, V13.0.88
// Based on NVVM 20.0.0
//

.version 9.0
.target sm_100
.address_size 64

	// .globl	_Z7mat_mulPmS_S_m

.visible .entry _Z7mat_mulPmS_S_m(
	.param .u64 .ptr .align 1 _Z7mat_mulPmS_S_m_param_0,
	.param .u64 .ptr .align 1 _Z7mat_mulPmS_S_m_param_1,
	.param .u64 .ptr .align 1 _Z7mat_mulPmS_S_m_param_2,
	.param .u64 _Z7mat_mulPmS_S_m_param_3
)
{
	.reg .pred 	%p<10>;
	.reg .b32 	%r<9>;
	.reg .b64 	%rd<170>;

	ld.param.u64 	%rd37, [_Z7mat_mulPmS_S_m_param_0];
	ld.param.u64 	%rd38, [_Z7mat_mulPmS_S_m_param_1];
	ld.param.u64 	%rd36, [_Z7mat_mulPmS_S_m_param_3];
	cvta.to.global.u64 	%rd1, %rd38;
	cvta.to.global.u64 	%rd2, %rd37;
	mov.u32 	%r1, %ctaid.y;
	mov.u32 	%r2, %ntid.y;
	mov.u32 	%r3, %tid.y;
	mad.lo.s32 	%r4, %r1, %r2, %r3;
	mov.u32 	%r5, %ctaid.x;
	mov.u32 	%r6, %ntid.x;
	mov.u32 	%r7, %tid.x;
	mad.lo.s32 	%r8, %r5, %r6, %r7;
	cvt.u64.u32 	%rd3, %r4;
	cvt.s64.s32 	%rd4, %r8;
	max.u64 	%rd39, %rd3, %rd4;
	setp.ge.u64 	%p1, %rd39, %rd36;
	@%p1 bra 	$L__BB0_13;
	mul.lo.s64 	%rd5, %rd36, %rd3;
	add.s64 	%rd42, %rd36, -1;
	and.b64  	%rd6, %rd36, 7;
	setp.lt.u64 	%p2, %rd42, 7;
	mov.b64 	%rd164, 0;
	mov.u64 	%rd169, %rd164;
	@%p2 bra 	$L__BB0_4;
	and.b64  	%rd164, %rd36, -8;
	shl.b64 	%rd44, %rd4, 3;
	add.s64 	%rd157, %rd1, %rd44;
	shl.b64 	%rd9, %rd36, 6;
	shl.b64 	%rd45, %rd5, 3;
	add.s64 	%rd46, %rd45, %rd2;
	add.s64 	%rd156, %rd46, 32;
	mov.b64 	%rd169, 0;
	mov.u64 	%rd158, %rd164;
$L__BB0_3:
	.pragma "nounroll";
	ld.global.u64 	%rd47, [%rd156+-32];
	ld.global.u64 	%rd48, [%rd157];
	mad.lo.s64 	%rd49, %rd48, %rd47, %rd169;
	ld.global.u64 	%rd50, [%rd156+-24];
	shl.b64 	%rd51, %rd36, 3;
	add.s64 	%rd52, %rd157, %rd51;
	ld.global.u64 	%rd53, [%rd52];
	mad.lo.s64 	%rd54, %rd53, %rd50, %rd49;
	ld.global.u64 	%rd55, [%rd156+-16];
	add.s64 	%rd56, %rd52, %rd51;
	ld.global.u64 	%rd57, [%rd56];
	mad.lo.s64 	%rd58, %rd57, %rd55, %rd54;
	ld.global.u64 	%rd59, [%rd156+-8];
	add.s64 	%rd60, %rd56, %rd51;
	ld.global.u64 	%rd61, [%rd60];
	mad.lo.s64 	%rd62, %rd61, %rd59, %rd58;
	ld.global.u64 	%rd63, [%rd156];
	add.s64 	%rd64, %rd60, %rd51;
	ld.global.u64 	%rd65, [%rd64];
	mad.lo.s64 	%rd66, %rd65, %rd63, %rd62;
	ld.global.u64 	%rd67, [%rd156+8];
	add.s64 	%rd68, %rd64, %rd51;
	ld.global.u64 	%rd69, [%rd68];
	mad.lo.s64 	%rd70, %rd69, %rd67, %rd66;
	ld.global.u64 	%rd71, [%rd156+16];
	add.s64 	%rd72, %rd68, %rd51;
	ld.global.u64 	%rd73, [%rd72];
	mad.lo.s64 	%rd74, %rd73, %rd71, %rd70;
	ld.global.u64 	%rd75, [%rd156+24];
	add.s64 	%rd76, %rd72, %rd51;
	ld.global.u64 	%rd77, [%rd76];
	mad.lo.s64 	%rd169, %rd77, %rd75, %rd74;
	add.s64 	%rd158, %rd158, -8;
	add.s64 	%rd157, %rd157, %rd9;
	add.s64 	%rd156, %rd156, 64;
	setp.ne.s64 	%p3, %rd158, 0;
	@%p3 bra 	$L__BB0_3;
$L__BB0_4:
	setp.eq.s64 	%p4, %rd6, 0;
	@%p4 bra 	$L__BB0_12;
	and.b64  	%rd22, %rd36, 3;
	setp.lt.u64 	%p5, %rd6, 4;
	@%p5 bra 	$L__BB0_7;
	add.s64 	%rd79, %rd164, %rd5;
	shl.b64 	%rd80, %rd79, 3;
	add.s64 	%rd81, %rd2, %rd80;
	ld.global.u64 	%rd82, [%rd81];
	mad.lo.s64 	%rd83, %rd164, %rd36, %rd4;
	shl.b64 	%rd84, %rd83, 3;
	add.s64 	%rd85, %rd1, %rd84;
	ld.global.u64 	%rd86, [%rd85];
	mad.lo.s64 	%rd87, %rd86, %rd82, %rd169;
	add.s64 	%rd88, %rd164, 1;
	and.b64  	%rd89, %rd88, 4294967295;
	add.s64 	%rd90, %rd89, %rd5;
	shl.b64 	%rd91, %rd90, 3;
	add.s64 	%rd92, %rd2, %rd91;
	ld.global.u64 	%rd93, [%rd92];
	mad.lo.s64 	%rd94, %rd89, %rd36, %rd4;
	shl.b64 	%rd95, %rd94, 3;
	add.s64 	%rd96, %rd1, %rd95;
	ld.global.u64 	%rd97, [%rd96];
	mad.lo.s64 	%rd98, %rd97, %rd93, %rd87;
	add.s64 	%rd99, %rd164, 2;
	and.b64  	%rd100, %rd99, 4294967295;
	add.s64 	%rd101, %rd100, %rd5;
	shl.b64 	%rd102, %rd101, 3;
	add.s64 	%rd103, %rd2, %rd102;
	ld.global.u64 	%rd104, [%rd103];
	mad.lo.s64 	%rd105, %rd100, %rd36, %rd4;
	shl.b64 	%rd106, %rd105, 3;
	add.s64 	%rd107, %rd1, %rd106;
	ld.global.u64 	%rd108, [%rd107];
	mad.lo.s64 	%rd109, %rd108, %rd104, %rd98;
	add.s64 	%rd110, %rd164, 3;
	and.b64  	%rd111, %rd110, 4294967295;
	add.s64 	%rd112, %rd111, %rd5;
	shl.b64 	%rd113, %rd112, 3;
	add.s64 	%rd114, %rd2, %rd113;
	ld.global.u64 	%rd115, [%rd114];
	mad.lo.s64 	%rd116, %rd111, %rd36, %rd4;
	shl.b64 	%rd117, %rd116, 3;
	add.s64 	%rd118, %rd1, %rd117;
	ld.global.u64 	%rd119, [%rd118];
	mad.lo.s64 	%rd169, %rd119, %rd115, %rd109;
	add.s64 	%rd120, %rd164, 4;
	and.b64  	%rd164, %rd120, 4294967295;
$L__BB0_7:
	setp.eq.s64 	%p6, %rd22, 0;
	@%p6 bra 	$L__BB0_12;
	setp.eq.s64 	%p7, %rd22, 1;
	@%p7 bra 	$L__BB0_10;
	add.s64 	%rd122, %rd164, %rd5;
	shl.b64 	%rd123, %rd122, 3;
	add.s64 	%rd124, %rd2, %rd123;
	ld.global.u64 	%rd125, [%rd124];
	mad.lo.s64 	%rd126, %rd164, %rd36, %rd4;
	shl.b64 	%rd127, %rd126, 3;
	add.s64 	%rd128, %rd1, %rd127;
	ld.global.u64 	%rd129, [%rd128];
	mad.lo.s64 	%rd130, %rd129, %rd125, %rd169;
	add.s64 	%rd131, %rd164, 1;
	and.b64  	%rd132, %rd131, 4294967295;
	add.s64 	%rd133, %rd132, %rd5;
	shl.b64 	%rd134, %rd133, 3;
	add.s64 	%rd135, %rd2, %rd134;
	ld.global.u64 	%rd136, [%rd135];
	mad.lo.s64 	%rd137, %rd132, %rd36, %rd4;
	shl.b64 	%rd138, %rd137, 3;
	add.s64 	%rd139, %rd1, %rd138;
	ld.global.u64 	%rd140, [%rd139];
	mad.lo.s64 	%rd169, %rd140, %rd136, %rd130;
	add.s64 	%rd141, %rd164, 2;
	and.b64  	%rd164, %rd141, 4294967295;
$L__BB0_10:
	and.b64  	%rd142, %rd36, 1;
	setp.eq.b64 	%p8, %rd142, 1;
	not.pred 	%p9, %p8;
	@%p9 bra 	$L__BB0_12;
	add.s64 	%rd143, %rd164, %rd5;
	shl.b64 	%rd144, %rd143, 3;
	add.s64 	%rd145, %rd2, %rd144;
	ld.global.u64 	%rd146, [%rd145];
	mad.lo.s64 	%rd147, %rd164, %rd36, %rd4;
	shl.b64 	%rd148, %rd147, 3;
	add.s64 	%rd149, %rd1, %rd148;
	ld.global.u64 	%rd150, [%rd149];
	mad.lo.s64 	%rd169, %rd150, %rd146, %rd169;
$L__BB0_12:
	ld.param.u64 	%rd155, [_Z7mat_mulPmS_S_m_param_2];
	add.s64 	%rd151, %rd5, %rd4;
	cvta.to.global.u64 	%rd152, %rd155;
	shl.b64 	%rd153, %rd151, 3;
	add.s64 	%rd154, %rd152, %rd153;
	st.global.u64 	[%rd154], %rd169;
$L__BB0_13:
	ret;

}


// ===== COMPILED SASS (sm_100) =====

	.target	sm_100

	.elftype	@"ET_EXEC"


//--------------------- .note.nv.tkinfo           --------------------------
	.section	.note.nv.tkinfo,"",@"SHT_NOTE"
	.sectionflags	@"SHF_NOTE_NV_TKINFO"
	.tkinfo
        /*0018*/ 	.word	0x00000002
        /*0030*/ 	.string	""
        /*0030*/ 	.string	"ptxas"
        /*0030*/ 	.string	"Cuda compilation tools, release 13.0, V13.0.88"
        /*0030*/ 	.string	"Build cuda_13.0.r13.0/compiler.36424714_0"
        /*0030*/ 	.string	"-arch sm_100 -m 64 "



//--------------------- .note.nv.cuinfo           --------------------------
	.section	.note.nv.cuinfo,"",@"SHT_NOTE"
	.sectionflags	@"SHF_NOTE_NV_CUINFO"
        /*0018*/ 	.short	0x0002
        /*001a*/ 	.short	0x0064
        /*001c*/ 	.short	0x0082
	.zero		2


//--------------------- .nv.info                  --------------------------
	.section	.nv.info,"",@"SHT_CUDA_INFO"
	.align	4


	//----- nvinfo : EIATTR_REGCOUNT
	.align		4
        /*0000*/ 	.byte	0x04, 0x2f
        /*0002*/ 	.short	(.L_1 - .L_0)
	.align		4
.L_0:
        /*0004*/ 	.word	index@(_Z7mat_mulPmS_S_m)
        /*0008*/ 	.word	0x00000020


	//----- nvinfo : EIATTR_FRAME_SIZE
	.align		4
.L_1:
        /*000c*/ 	.byte	0x04, 0x11
        /*000e*/ 	.short	(.L_3 - .L_2)
	.align		4
.L_2:
        /*0010*/ 	.word	index@(_Z7mat_mulPmS_S_m)
        /*0014*/ 	.word	0x00000000


	//----- nvinfo : EIATTR_MIN_STACK_SIZE
	.align		4
.L_3:
        /*0018*/ 	.byte	0x04, 0x12
        /*001a*/ 	.short	(.L_5 - .L_4)
	.align		4
.L_4:
        /*001c*/ 	.word	index@(_Z7mat_mulPmS_S_m)
        /*0020*/ 	.word	0x00000000
.L_5:


//--------------------- .nv.compat                --------------------------
	.section	.nv.compat,"",@"SHT_CUDA_COMPAT_INFO"
	.align	4
        /*0000*/ 	.byte	0x02, 0x09, 0x00, 0x00, 0x02, 0x02, 0x01, 0x00, 0x02, 0x05, 0x05, 0x00, 0x03, 0x07, 0x01, 0x01
        /*0010*/ 	.byte	0x02, 0x03, 0x00, 0x00, 0x02, 0x06, 0x01, 0x00, 0x04, 0x0b, 0x08, 0x00, 0x09, 0x00, 0x00, 0x00
        /*0020*/ 	.byte	0x00, 0x00, 0x00, 0x00


//--------------------- .nv.info._Z7mat_mulPmS_S_m --------------------------
	.section	.nv.info._Z7mat_mulPmS_S_m,"",@"SHT_CUDA_INFO"
	.sectionflags	@""
	.align	4


	//----- nvinfo : EIATTR_CUDA_API_VERSION
	.align		4
        /*0000*/ 	.byte	0x04, 0x37
        /*0002*/ 	.short	(.L_7 - .L_6)
.L_6:
        /*0004*/ 	.word	0x00000082


	//----- nvinfo : EIATTR_KPARAM_INFO
	.align		4
.L_7:
        /*0008*/ 	.byte	0x04, 0x17
        /*000a*/ 	.short	(.L_9 - .L_8)
.L_8:
        /*000c*/ 	.word	0x00000000
        /*0010*/ 	.short	0x0003
        /*0012*/ 	.short	0x0018
        /*0014*/ 	.byte	0x00, 0xf0, 0x21, 0x00


	//----- nvinfo : EIATTR_KPARAM_INFO
	.align		4
.L_9:
        /*0018*/ 	.byte	0x04, 0x17
        /*001a*/ 	.short	(.L_11 - .L_10)
.L_10:
        /*001c*/ 	.word	0x00000000
        /*0020*/ 	.short	0x0002
        /*0022*/ 	.short	0x0010
        /*0024*/ 	.byte	0x00, 0xf5, 0x21, 0x00


	//----- nvinfo : EIATTR_KPARAM_INFO
	.align		4
.L_11:
        /*0028*/ 	.byte	0x04, 0x17
        /*002a*/ 	.short	(.L_13 - .L_12)
.L_12:
        /*002c*/ 	.word	0x00000000
        /*0030*/ 	.short	0x0001
        /*0032*/ 	.short	0x0008
        /*0034*/ 	.byte	0x00, 0xf5, 0x21, 0x00


	//----- nvinfo : EIATTR_KPARAM_INFO
	.align		4
.L_13:
        /*0038*/ 	.byte	0x04, 0x17
        /*003a*/ 	.short	(.L_15 - .L_14)
.L_14:
        /*003c*/ 	.word	0x00000000
        /*0040*/ 	.short	0x0000
        /*0042*/ 	.short	0x0000
        /*0044*/ 	.byte	0x00, 0xf5, 0x21, 0x00


	//----- nvinfo : EIATTR_SPARSE_MMA_MASK
	.align		4
.L_15:
        /*0048*/ 	.byte	0x03, 0x50
        /*004a*/ 	.short	0x0000


	//----- nvinfo : EIATTR_MAXREG_COUNT
	.align		4
        /*004c*/ 	.byte	0x03, 0x1b
        /*004e*/ 	.short	0x00ff


	//----- nvinfo : EIATTR_MERCURY_ISA_VERSION
	.align		4
        /*0050*/ 	.byte	0x03, 0x5f
        /*0052*/ 	.short	0x0101


	//----- nvinfo : EIATTR_VRC_CTA_INIT_COUNT
	.align		4
        /*0054*/ 	.byte	0x02, 0x4a
	.zero		1
	.zero		1


	//----- nvinfo : EIATTR_EXIT_INSTR_OFFSETS
	.align		4
        /*0058*/ 	.byte	0x04, 0x1c
        /*005a*/ 	.short	(.L_17 - .L_16)


	//   ....[0]....
.L_16:
        /*005c*/ 	.word	0x00000110


	//   ....[1]....
        /*0060*/ 	.word	0x00001050


	//----- nvinfo : EIATTR_CBANK_PARAM_SIZE
	.align		4
.L_17:
        /*0064*/ 	.byte	0x03, 0x19
        /*0066*/ 	.short	0x0020


	//----- nvinfo : EIATTR_PARAM_CBANK
	.align		4
        /*0068*/ 	.byte	0x04, 0x0a
        /*006a*/ 	.short	(.L_19 - .L_18)
	.align		4
.L_18:
        /*006c*/ 	.word	index@(.nv.constant0._Z7mat_mulPmS_S_m)
        /*0070*/ 	.short	0x0380
        /*0072*/ 	.short	0x0020


	//----- nvinfo : EIATTR_SW_WAR
	.align		4
.L_19:
        /*0074*/ 	.byte	0x04, 0x36
        /*0076*/ 	.short	(.L_21 - .L_20)
.L_20:
        /*0078*/ 	.word	0x00000008
.L_21:


//--------------------- .nv.callgraph             --------------------------
	.section	.nv.callgraph,"",@"SHT_CUDA_CALLGRAPH"
	.align	4
	.sectionentsize	8
	.align		4
        /*0000*/ 	.word	0x00000000
	.align		4
        /*0004*/ 	.word	0xffffffff
	.align		4
        /*0008*/ 	.word	0x00000000
	.align		4
        /*000c*/ 	.word	0xfffffffe
	.align		4
        /*0010*/ 	.word	0x00000000
	.align		4
        /*0014*/ 	.word	0xfffffffd
	.align		4
        /*0018*/ 	.word	0x00000000
	.align		4
        /*001c*/ 	.word	0xfffffffc


//--------------------- .text._Z7mat_mulPmS_S_m   --------------------------
	.section	.text._Z7mat_mulPmS_S_m,"ax",@progbits
	.align	128
        .global         _Z7mat_mulPmS_S_m
        .type           _Z7mat_mulPmS_S_m,@function
        .size           _Z7mat_mulPmS_S_m,(.L_x_6 - _Z7mat_mulPmS_S_m)
        .other          _Z7mat_mulPmS_S_m,@"STO_CUDA_ENTRY STV_DEFAULT"
_Z7mat_mulPmS_S_m:
.text._Z7mat_mulPmS_S_m:
[----:B------:R-:W-:Y:S01]  /*0000*/  LDC R1, c[0x0][0x37c] ;  /* 0x0000df00ff017b82 */ /* 0x000fe20000000800 */
[----:B------:R-:W0:Y:S07]  /*0010*/  S2R R0, SR_TID.Y ;  /* 0x0000000000007919 */ /* 0x000e2e0000002200 */
[----:B------:R-:W0:Y:S01]  /*0020*/  LDC R5, c[0x0][0x364] ;  /* 0x0000d900ff057b82 */ /* 0x000e220000000800 */
[----:B------:R-:W1:Y:S07]  /*0030*/  S2R R11, SR_TID.X ;  /* 0x00000000000b7919 */ /* 0x000e6e0000002100 */
[----:B------:R-:W0:Y:S08]  /*0040*/  S2UR UR4, SR_CTAID.Y ;  /* 0x00000000000479c3 */ /* 0x000e300000002600 */
[----:B------:R-:W1:Y:S08]  /*0050*/  S2UR UR5, SR_CTAID.X ;  /* 0x00000000000579c3 */ /* 0x000e700000002500 */
[----:B------:R-:W1:Y:S08]  /*0060*/  LDC R10, c[0x0][0x360] ;  /* 0x0000d800ff0a7b82 */ /* 0x000e700000000800 */
[----:B------:R-:W2:Y:S01]  /*0070*/  LDC.64 R8, c[0x0][0x398] ;  /* 0x0000e600ff087b82 */ /* 0x000ea20000000a00 */
[----:B0-----:R-:W-:-:S02]  /*0080*/  IMAD R5, R5, UR4, R0 ;  /* 0x0000000405057c24 */ /* 0x001fc4000f8e0200 */
[----:B-1----:R-:W-:-:S05]  /*0090*/  IMAD R10, R10, UR5, R11 ;  /* 0x000000050a0a7c24 */ /* 0x002fca000f8e020b */
[----:B------:R-:W-:Y:S02]  /*00a0*/  ISETP.GT.U32.AND P0, PT, R5, R10, PT ;  /* 0x0000000a0500720c */ /* 0x000fe40003f04070 */
[----:B------:R-:W-:-:S04]  /*00b0*/  SHF.R.S32.HI R11, RZ, 0x1f, R10 ;  /* 0x0000001fff0b7819 */ /* 0x000fc8000001140a */
[----:B------:R-:W-:-:S04]  /*00c0*/  ISETP.GT.U32.AND.EX P0, PT, RZ, R11, PT, P0 ;  /* 0x0000000bff00720c */ /* 0x000fc80003f04100 */
[----:B------:R-:W-:Y:S02]  /*00d0*/  SEL R3, R5, R10, P0 ;  /* 0x0000000a05037207 */ /* 0x000fe40000000000 */
[----:B------:R-:W-:Y:S02]  /*00e0*/  SEL R0, R11, RZ, !P0 ;  /* 0x000000ff0b007207 */ /* 0x000fe40004000000 */
[----:B--2---:R-:W-:-:S04]  /*00f0*/  ISETP.GE.U32.AND P0, PT, R3, R8, PT ;  /* 0x000000080300720c */ /* 0x004fc80003f06070 */
[----:B------:R-:W-:-:S13]  /*0100*/  ISETP.GE.U32.AND.EX P0, PT, R0, R9, PT, P0 ;  /* 0x000000090000720c */ /* 0x000fda0003f06100 */
[----:B------:R-:W-:Y:S05]  /*0110*/  @P0 EXIT ;  /* 0x000000000000094d */ /* 0x000fea0003800000 */
[C---:B------:R-:W-:Y:S01]  /*0120*/  IADD3 R2, P0, PT, R8.reuse, -0x1, RZ ;  /* 0xffffffff08027810 */ /* 0x040fe20007f1e0ff */
[----:B------:R-:W-:Y:S01]  /*0130*/  IMAD.WIDE.U32 R12, R5, R8, RZ ;  /* 0x00000008050c7225 */ /* 0x000fe200078e00ff */
[----:B------:R-:W-:Y:S01]  /*0140*/  LOP3.LUT R0, R8, 0x7, RZ, 0xc0, !PT ;  /* 0x0000000708007812 */ /* 0x000fe200078ec0ff */
[----:B------:R-:W-:Y:S01]  /*0150*/  UMOV UR4, URZ ;  /* 0x000000ff00047c82 */ /* 0x000fe20008000000 */
[----:B------:R-:W-:Y:S01]  /*0160*/  ISETP.GE.U32.AND P1, PT, R2, 0x7, PT ;  /* 0x000000070200780c */ /* 0x000fe20003f26070 */
[----:B------:R-:W0:Y:S01]  /*0170*/  LDCU.64 UR6, c[0x0][0x358] ;  /* 0x00006b00ff0677ac */ /* 0x000e220008000a00 */
[----:B------:R-:W-:Y:S02]  /*0180*/  IADD3.X R2, PT, PT, R9, -0x1, RZ, P0, !PT ;  /* 0xffffffff09027810 */ /* 0x000fe400007fe4ff */
[----:B------:R-:W-:Y:S02]  /*0190*/  CS2R R22, SRZ ;  /* 0x0000000000167805 */ /* 0x000fe4000001ff00 */
[----:B------:R-:W-:Y:S01]  /*01a0*/  ISETP.NE.U32.AND P0, PT, R0, RZ, PT ;  /* 0x000000ff0000720c */ /* 0x000fe20003f05070 */
[----:B------:R-:W-:Y:S01]  /*01b0*/  IMAD R5, R5, R9, R13 ;  /* 0x0000000905057224 */ /* 0x000fe200078e020d */
[----:B------:R-:W-:Y:S01]  /*01c0*/  ISETP.GE.U32.AND.EX P1, PT, R2, RZ, PT, P1 ;  /* 0x000000ff0200720c */ /* 0x000fe20003f26110 */
[----:B------:R-:W-:Y:S01]  /*01d0*/  IMAD.MOV.U32 R2, RZ, RZ, RZ ;  /* 0x000000ffff027224 */ /* 0x000fe200078e00ff */
[----:B------:R-:W-:-:S11]  /*01e0*/  ISETP.NE.AND.EX P0, PT, RZ, RZ, PT, P0 ;  /* 0x000000ffff00720c */ /* 0x000fd60003f05300 */
[----:B0-----:R-:W-:Y:S05]  /*01f0*/  @!P1 BRA `(.L_x_0) ;  /* 0x0000000400649947 */ /* 0x001fea0003800000 */
[----:B------:R-:W0:Y:S01]  /*0200*/  LDCU.128 UR8, c[0x0][0x380] ;  /* 0x00007000ff0877ac */ /* 0x000e220008000c00 */
[C---:B------:R-:W-:Y:S02]  /*0210*/  LOP3.LUT R2, R8.reuse, 0xfffffff8, RZ, 0xc0, !PT ;  /* 0xfffffff808027812 */ /* 0x040fe400078ec0ff */
[----:B------:R-:W-:Y:S02]  /*0220*/  CS2R R22, SRZ ;  /* 0x0000000000167805 */ /* 0x000fe4000001ff00 */
[C-C-:B------:R-:W-:Y:S01]  /*0230*/  SHF.L.U64.HI R24, R8.reuse, 0x6, R9.reuse ;  /* 0x0000000608187819 */ /* 0x140fe20000010209 */
[----:B------:R-:W1:Y:S01]  /*0240*/  LDCU UR4, c[0x0][0x39c] ;  /* 0x00007380ff0477ac */ /* 0x000e620008000800 */
[C---:B------:R-:W-:Y:S01]  /*0250*/  SHF.L.U64.HI R7, R8.reuse, 0x3, R9 ;  /* 0x0000000308077819 */ /* 0x040fe20000010209 */
[----:B------:R-:W-:Y:S02]  /*0260*/  IMAD.SHL.U32 R25, R8, 0x8, RZ ;  /* 0x0000000808197824 */ /* 0x000fe400078e00ff */
[----:B------:R-:W-:Y:S01]  /*0270*/  IMAD.MOV.U32 R26, RZ, RZ, R2 ;  /* 0x000000ffff1a7224 */ /* 0x000fe200078e0002 */
[----:B0-----:R-:W-:-:S02]  /*0280*/  LEA R6, P1, R10, UR10, 0x3 ;  /* 0x0000000a0a067c11 */ /* 0x001fc4000f8218ff */
[----:B------:R-:W-:Y:S02]  /*0290*/  LEA R14, P2, R12, UR8, 0x3 ;  /* 0x000000080c0e7c11 */ /* 0x000fe4000f8418ff */
[----:B------:R-:W-:Y:S02]  /*02a0*/  LEA.HI.X R3, R10, UR11, R11, 0x3, P1 ;  /* 0x0000000b0a037c11 */ /* 0x000fe400088f1c0b */
[----:B------:R-:W-:Y:S02]  /*02b0*/  LEA.HI.X R15, R12, UR9, R5, 0x3, P2 ;  /* 0x000000090c0f7c11 */ /* 0x000fe400090f1c05 */
[----:B------:R-:W-:Y:S02]  /*02c0*/  IADD3 R14, P1, PT, R14, 0x20, RZ ;  /* 0x000000200e0e7810 */ /* 0x000fe40007f3e0ff */
[----:B-1----:R-:W-:-:S03]  /*02d0*/  MOV R4, UR4 ;  /* 0x0000000400047c02 */ /* 0x002fc60008000f00 */
[----:B------:R-:W-:-:S08]  /*02e0*/  IMAD.X R15, RZ, RZ, R15, P1 ;  /* 0x000000ffff0f7224 */ /* 0x000fd000008e060f */
.L_x_1:
[----:B------:R-:W-:Y:S01]  /*02f0*/  IMAD.MOV.U32 R20, RZ, RZ, R6 ;  /* 0x000000ffff147224 */ /* 0x000fe200078e0006 */
[----:B------:R-:W2:Y:S01]  /*0300*/  LDG.E.64 R18, desc[UR6][R14.64+-0x20] ;  /* 0xffffe0060e127981 */ /* 0x000ea2000c1e1b00 */
[----:B------:R-:W-:-:S05]  /*0310*/  IMAD.MOV.U32 R21, RZ, RZ, R3 ;  /* 0x000000ffff157224 */ /* 0x000fca00078e0003 */
[----:B------:R-:W2:Y:S01]  /*0320*/  LDG.E.64 R16, desc[UR6][R20.64] ;  /* 0x0000000614107981 */ /* 0x000ea2000c1e1b00 */
[----:B------:R-:W-:-:S04]  /*0330*/  IADD3 R28, P1, PT, R6, R25, RZ ;  /* 0x00000019061c7210 */ /* 0x000fc80007f3e0ff */
[----:B------:R-:W-:Y:S01]  /*0340*/  IADD3.X R29, PT, PT, R3, R7, RZ, P1, !PT ;  /* 0x00000007031d7210 */ /* 0x000fe20000ffe4ff */
[----:B--2---:R-:W-:Y:S02]  /*0350*/  IMAD R17, R17, R18, RZ ;  /* 0x0000001211117224 */ /* 0x004fe400078e02ff */
[----:B------:R-:W-:-:S04]  /*0360*/  IMAD.WIDE.U32 R22, R18, R16, R22 ;  /* 0x0000001012167225 */ /* 0x000fc800078e0016 */
[----:B------:R-:W-:Y:S02]  /*0370*/  IMAD R27, R19, R16, R17 ;  /* 0x00000010131b7224 */ /* 0x000fe400078e0211 */
[----:B------:R-:W2:Y:S04]  /*0380*/  LDG.E.64 R16, desc[UR6][R28.64] ;  /* 0x000000061c107981 */ /* 0x000ea8000c1e1b00 */
[----:B------:R-:W2:Y:S01]  /*0390*/  LDG.E.64 R18, desc[UR6][R14.64+-0x18] ;  /* 0xffffe8060e127981 */ /* 0x000ea2000c1e1b00 */
[----:B------:R-:W-:Y:S01]  /*03a0*/  IADD3 R20, P1, PT, R28, R25, RZ ;  /* 0x000000191c147210 */ /* 0x000fe20007f3e0ff */
[----:B------:R-:W-:-:S04]  /*03b0*/  IMAD.IADD R23, R23, 0x1, R27 ;  /* 0x0000000117177824 */ /* 0x000fc800078e021b */
[----:B------:R-:W-:Y:S02]  /*03c0*/  IMAD.X R21, R29, 0x1, R7, P1 ;  /* 0x000000011d157824 */ /* 0x000fe400008e0607 */
[----:B--2---:R-:W-:Y:S02]  /*03d0*/  IMAD R17, R17, R18, RZ ;  /* 0x0000001211117224 */ /* 0x004fe400078e02ff */
[----:B------:R-:W-:-:S04]  /*03e0*/  IMAD.WIDE.U32 R22, R18, R16, R22 ;  /* 0x0000001012167225 */ /* 0x000fc800078e0016 */
[----:B------:R-:W-:Y:S02]  /*03f0*/  IMAD R27, R19, R16, R17 ;  /* 0x00000010131b7224 */ /* 0x000fe400078e0211 */
[----:B------:R-:W2:Y:S04]  /*0400*/  LDG.E.64 R16, desc[UR6][R20.64] ;  /* 0x0000000614107981 */ /* 0x000ea8000c1e1b00 */
[----:B------:R-:W2:Y:S01]  /*0410*/  LDG.E.64 R18, desc[UR6][R14.64+-0x10] ;  /* 0xfffff0060e127981 */ /* 0x000ea2000c1e1b00 */
[----:B------:R-:W-:Y:S01]  /*0420*/  IADD3 R28, P1, PT, R20, R25, RZ ;  /* 0x00000019141c7210 */ /* 0x000fe20007f3e0ff */
[----:B------:R-:W-:-:S03]  /*0430*/  IMAD.IADD R23, R23, 0x1, R27 ;  /* 0x0000000117177824 */ /* 0x000fc600078e021b */
        /* <DEDUP_REMOVED lines=22> */
[----:B------:R-:W-:Y:S02]  /*05a0*/  IMAD.IADD R23, R23, 0x1, R27 ;  /* 0x0000000117177824 */ /* 0x000fe400078e021b */
[----:B--2---:R-:W-:Y:S02]  /*05b0*/  IMAD R17, R17, R18, RZ ;  /* 0x0000001211117224 */ /* 0x004fe400078e02ff */
[----:B------:R-:W-:-:S04]  /*05c0*/  IMAD.WIDE.U32 R22, R18, R16, R22 ;  /* 0x0000001012167225 */ /* 0x000fc800078e0016 */
[----:B------:R-:W-:Y:S01]  /*05d0*/  IMAD R27, R19, R16, R17 ;  /* 0x00000010131b7224 */ /* 0x000fe200078e0211 */
[----:B------:R-:W-:Y:S01]  /*05e0*/  IADD3 R16, P1, PT, R28, R25, RZ ;  /* 0x000000191c107210 */ /* 0x000fe20007f3e0ff */
[----:B------:R-:W2:Y:S04]  /*05f0*/  LDG.E.64 R18, desc[UR6][R14.64+0x10] ;  /* 0x000010060e127981 */ /* 0x000ea8000c1e1b00 */
[----:B------:R-:W-:-:S05]  /*0600*/  IMAD.X R17, R29, 0x1, R7, P1 ;  /* 0x000000011d117824 */ /* 0x000fca00008e0607 */
[----:B------:R-:W2:Y:S01]  /*0610*/  LDG.E.64 R20, desc[UR6][R16.64] ;  /* 0x0000000610147981 */ /* 0x000ea2000c1e1b00 */
[----:B------:R-:W-:Y:S01]  /*0620*/  IADD3 R23, PT, PT, R23, R27, RZ ;  /* 0x0000001b17177210 */ /* 0x000fe20007ffe0ff */
[----:B--2---:R-:W-:Y:S02]  /*0630*/  IMAD R21, R21, R18, RZ ;  /* 0x0000001215157224 */ /* 0x004fe400078e02ff */
[----:B------:R-:W-:Y:S01]  /*0640*/  IMAD.WIDE.U32 R22, R18, R20, R22 ;  /* 0x0000001412167225 */ /* 0x000fe200078e0016 */
[----:B------:R-:W-:-:S03]  /*0650*/  IADD3 R18, P1, PT, R16, R25, RZ ;  /* 0x0000001910127210 */ /* 0x000fc60007f3e0ff */
[----:B------:R-:W-:Y:S02]  /*0660*/  IMAD R27, R19, R20, R21 ;  /* 0x00000014131b7224 */ /* 0x000fe400078e0215 */
[----:B------:R-:W-:Y:S01]  /*0670*/  IMAD.X R19, R17, 0x1, R7, P1 ;  /* 0x0000000111137824 */ /* 0x000fe200008e0607 */
[----:B------:R0:W2:Y:S05]  /*0680*/  LDG.E.64 R20, desc[UR6][R14.64+0x18] ;  /* 0x000018060e147981 */ /* 0x0000aa000c1e1b00 */
[----:B------:R-:W2:Y:S01]  /*0690*/  LDG.E.64 R18, desc[UR6][R18.64] ;  /* 0x0000000612127981 */ /* 0x000ea2000c1e1b00 */
[----:B------:R-:W-:-:S04]  /*06a0*/  IADD3 R26, P1, PT, R26, -0x8, RZ ;  /* 0xfffffff81a1a7810 */ /* 0x000fc80007f3e0ff */
[----:B------:R-:W-:Y:S02]  /*06b0*/  IADD3.X R4, PT, PT, R4, -0x1, RZ, P1, !PT ;  /* 0xffffffff04047810 */ /* 0x000fe40000ffe4ff */
[----:B------:R-:W-:-:S04]  /*06c0*/  ISETP.NE.U32.AND P1, PT, R26, RZ, PT ;  /* 0x000000ff1a00720c */ /* 0x000fc80003f25070 */
[----:B------:R-:W-:Y:S01]  /*06d0*/  ISETP.NE.AND.EX P1, PT, R4, RZ, PT, P1 ;  /* 0x000000ff0400720c */ /* 0x000fe20003f25310 */
[----:B------:R-:W-:Y:S01]  /*06e0*/  IMAD.IADD R23, R23, 0x1, R27 ;  /* 0x0000000117177824 */ /* 0x000fe200078e021b */
[----:B------:R-:W-:Y:S02]  /*06f0*/  LEA R6, P2, R8, R6, 0x6 ;  /* 0x0000000608067211 */ /* 0x000fe400078430ff */
[----:B0-----:R-:W-:Y:S02]  /*0700*/  IADD3 R14, P3, PT, R14, 0x40, RZ ;  /* 0x000000400e0e7810 */ /* 0x001fe40007f7e0ff */
[----:B------:R-:W-:Y:S02]  /*0710*/  IADD3.X R3, PT, PT, R3, R24, RZ, P2, !PT ;  /* 0x0000001803037210 */ /* 0x000fe400017fe4ff */
[----:B------:R-:W-:Y:S01]  /*0720*/  IADD3.X R15, PT, PT, RZ, R15, RZ, P3, !PT ;  /* 0x0000000fff0f7210 */ /* 0x000fe20001ffe4ff */
[----:B--2---:R-:W-:-:S04]  /*0730*/  IMAD R17, R19, R20, RZ ;  /* 0x0000001413117224 */ /* 0x004fc800078e02ff */
[-C--:B------:R-:W-:Y:S02]  /*0740*/  IMAD R17, R21, R18.reuse, R17 ;  /* 0x0000001215117224 */ /* 0x080fe400078e0211 */
[----:B------:R-:W-:-:S04]  /*0750*/  IMAD.WIDE.U32 R20, R20, R18, R22 ;  /* 0x0000001214147225 */ /* 0x000fc800078e0016 */
[----:B------:R-:W-:Y:S02]  /*0760*/  IMAD.IADD R23, R21, 0x1, R17 ;  /* 0x0000000115177824 */ /* 0x000fe400078e0211 */
[----:B------:R-:W-:Y:S01]  /*0770*/  IMAD.MOV.U32 R22, RZ, RZ, R20 ;  /* 0x000000ffff167224 */ /* 0x000fe200078e0014 */
[----:B------:R-:W-:Y:S06]  /*0780*/  @P1 BRA `(.L_x_1) ;  /* 0xfffffff800d81947 */ /* 0x000fec000383ffff */
.L_x_0:
[----:B------:R-:W-:Y:S05]  /*0790*/  @!P0 BRA `(.L_x_2) ;  /* 0x0000000800148947 */ /* 0x000fea0003800000 */
[----:B------:R-:W-:Y:S02]  /*07a0*/  ISETP.GE.U32.AND P1, PT, R0, 0x4, PT ;  /* 0x000000040000780c */ /* 0x000fe40003f26070 */
[----:B------:R-:W-:Y:S02]  /*07b0*/  LOP3.LUT R3, R8, 0x3, RZ, 0xc0, !PT ;  /* 0x0000000308037812 */ /* 0x000fe400078ec0ff */
[----:B------:R-:W-:Y:S02]  /*07c0*/  ISETP.GE.U32.AND.EX P1, PT, RZ, RZ, PT, P1 ;  /* 0x000000ffff00720c */ /* 0x000fe40003f26110 */
[----:B------:R-:W-:-:S04]  /*07d0*/  ISETP.NE.U32.AND P0, PT, R3, RZ, PT ;  /* 0x000000ff0300720c */ /* 0x000fc80003f05070 */
[----:B------:R-:W-:-:S07]  /*07e0*/  ISETP.NE.AND.EX P0, PT, RZ, RZ, PT, P0 ;  /* 0x000000ffff00720c */ /* 0x000fce0003f05300 */
[----:B------:R-:W-:Y:S06]  /*07f0*/  @!P1 BRA `(.L_x_3) ;  /* 0x0000000400009947 */ /* 0x000fec0003800000 */
[----:B------:R-:W0:Y:S01]  /*0800*/  LDCU.128 UR8, c[0x0][0x380] ;  /* 0x00007000ff0877ac */ /* 0x000e220008000c00 */
[----:B------:R-:W-:Y:S01]  /*0810*/  IMAD R4, R8, UR4, RZ ;  /* 0x0000000408047c24 */ /* 0x000fe2000f8e02ff */
[C---:B------:R-:W-:Y:S01]  /*0820*/  IADD3 R0, P1, PT, R2.reuse, R12, RZ ;  /* 0x0000000c02007210 */ /* 0x040fe20007f3e0ff */
[----:B------:R-:W-:-:S03]  /*0830*/  IMAD.WIDE.U32 R6, R2, R8, R10 ;  /* 0x0000000802067225 */ /* 0x000fc600078e000a */
[----:B------:R-:W-:Y:S01]  /*0840*/  IADD3.X R15, PT, PT, R5, UR4, RZ, P1, !PT ;  /* 0x00000004050f7c10 */ /* 0x000fe20008ffe4ff */
[----:B------:R-:W-:-:S04]  /*0850*/  IMAD R17, R2, R9, R4 ;  /* 0x0000000902117224 */ /* 0x000fc800078e0204 */
[----:B------:R-:W-:Y:S01]  /*0860*/  IMAD.IADD R7, R7, 0x1, R17 ;  /* 0x0000000107077824 */ /* 0x000fe200078e0211 */
[----:B0-----:R-:W-:Y:S02]  /*0870*/  LEA R18, P1, R0, UR8, 0x3 ;  /* 0x0000000800127c11 */ /* 0x001fe4000f8218ff */
[----:B------:R-:W-:Y:S02]  /*0880*/  LEA R14, P2, R6, UR10, 0x3 ;  /* 0x0000000a060e7c11 */ /* 0x000fe4000f8418ff */
[----:B------:R-:W-:Y:S02]  /*0890*/  LEA.HI.X R19, R0, UR9, R15, 0x3, P1 ;  /* 0x0000000900137c11 */ /* 0x000fe400088f1c0f */
[----:B------:R-:W-:-:S04]  /*08a0*/  LEA.HI.X R15, R6, UR11, R7, 0x3, P2 ;  /* 0x0000000b060f7c11 */ /* 0x000fc800090f1c07 */
[----:B------:R-:W2:Y:S04]  /*08b0*/  LDG.E.64 R18, desc[UR6][R18.64] ;  /* 0x0000000612127981 */ /* 0x000ea8000c1e1b00 */
[----:B------:R-:W2:Y:S01]  /*08c0*/  LDG.E.64 R14, desc[UR6][R14.64] ;  /* 0x000000060e0e7981 */ /* 0x000ea2000c1e1b00 */
[C---:B------:R-:W-:Y:S01]  /*08d0*/  VIADD R27, R2.reuse, 0x1 ;  /* 0x00000001021b7836 */ /* 0x040fe20000000000 */
[----:B------:R-:W-:-:S03]  /*08e0*/  IADD3 R25, PT, PT, R2, 0x2, RZ ;  /* 0x0000000202197810 */ /* 0x000fc60007ffe0ff */
[----:B------:R-:W-:-:S04]  /*08f0*/  IMAD.WIDE.U32 R6, R27, R8, R10 ;  /* 0x000000081b067225 */ /* 0x000fc800078e000a */
[----:B------:R-:W-:Y:S01]  /*0900*/  IMAD R7, R27, R9, R7 ;  /* 0x000000091b077224 */ /* 0x000fe200078e0207 */
[----:B------:R-:W-:Y:S01]  /*0910*/  LEA R16, P1, R6, UR10, 0x3 ;  /* 0x0000000a06107c11 */ /* 0x000fe2000f8218ff */
[----:B------:R-:W-:-:S03]  /*0920*/  IMAD.WIDE.U32 R20, R25, R8, R10 ;  /* 0x0000000819147225 */ /* 0x000fc600078e000a */
[----:B------:R-:W-:Y:S01]  /*0930*/  LEA.HI.X R17, R6, UR11, R7, 0x3, P1 ;  /* 0x0000000b06117c11 */ /* 0x000fe200088f1c07 */
[C---:B------:R-:W-:Y:S01]  /*0940*/  IMAD R7, R25.reuse, R9, R21 ;  /* 0x0000000919077224 */ /* 0x040fe200078e0215 */
[C---:B------:R-:W-:Y:S02]  /*0950*/  LEA R6, P1, R20.reuse, UR10, 0x3 ;  /* 0x0000000a14067c11 */ /* 0x040fe4000f8218ff */
[-C--:B------:R-:W-:Y:S02]  /*0960*/  IADD3 R25, P2, PT, R25, R12.reuse, RZ ;  /* 0x0000000c19197210 */ /* 0x080fe40007f5e0ff */
[----:B------:R-:W-:Y:S01]  /*0970*/  LEA.HI.X R7, R20, UR11, R7, 0x3, P1 ;  /* 0x0000000b14077c11 */ /* 0x000fe200088f1c07 */
[----:B------:R-:W3:Y:S01]  /*0980*/  LDG.E.64 R16, desc[UR6][R16.64] ;  /* 0x0000000610107981 */ /* 0x000ee2000c1e1b00 */
[----:B------:R-:W-:-:S04]  /*0990*/  IADD3 R4, P1, PT, R27, R12, RZ ;  /* 0x0000000c1b047210 */ /* 0x000fc80007f3e0ff */
[----:B------:R-:W4:Y:S01]  /*09a0*/  LDG.E.64 R6, desc[UR6][R6.64] ;  /* 0x0000000606067981 */ /* 0x000f22000c1e1b00 */
[----:B--2---:R-:W-:Y:S02]  /*09b0*/  IMAD R15, R15, R18, RZ ;  /* 0x000000120f0f7224 */ /* 0x004fe400078e02ff */
[----:B------:R-:W-:-:S04]  /*09c0*/  IMAD.WIDE.U32 R20, R18, R14, R22 ;  /* 0x0000000e12147225 */ /* 0x000fc800078e0016 */
[----:B------:R-:W-:Y:S01]  /*09d0*/  IMAD R0, R19, R14, R15 ;  /* 0x0000000e13007224 */ /* 0x000fe200078e020f */
[----:B------:R-:W-:Y:S01]  /*09e0*/  IADD3.X R14, PT, PT, RZ, R5, RZ, P2, !PT ;  /* 0x00000005ff0e7210 */ /* 0x000fe200017fe4ff */
[----:B------:R-:W-:Y:S01]  /*09f0*/  IMAD.X R15, RZ, RZ, R5, P1 ;  /* 0x000000ffff0f7224 */ /* 0x000fe200008e0605 */
[----:B------:R-:W-:Y:S01]  /*0a00*/  LEA R18, P1, R4, UR8, 0x3 ;  /* 0x0000000804127c11 */ /* 0x000fe2000f8218ff */
[----:B------:R-:W-:Y:S01]  /*0a10*/  VIADD R23, R2, 0x3 ;  /* 0x0000000302177836 */ /* 0x000fe20000000000 */
[C---:B------:R-:W-:Y:S02]  /*0a20*/  LEA R24, P2, R25.reuse, UR8, 0x3 ;  /* 0x0000000819187c11 */ /* 0x040fe4000f8418ff */
[----:B------:R-:W-:Y:S02]  /*0a30*/  LEA.HI.X R19, R4, UR9, R15, 0x3, P1 ;  /* 0x0000000904137c11 */ /* 0x000fe400088f1c0f */
[----:B------:R-:W-:Y:S01]  /*0a40*/  LEA.HI.X R25, R25, UR9, R14, 0x3, P2 ;  /* 0x0000000919197c11 */ /* 0x000fe200090f1c0e */
[C---:B------:R-:W-:Y:S01]  /*0a50*/  IMAD.WIDE.U32 R14, R23.reuse, R8, R10 ;  /* 0x00000008170e7225 */ /* 0x040fe200078e000a */
[----:B------:R-:W-:-:S02]  /*0a60*/  IADD3 R4, P1, PT, R23, R12, RZ ;  /* 0x0000000c17047210 */ /* 0x000fc40007f3e0ff */
[----:B------:R-:W3:Y:S01]  /*0a70*/  LDG.E.64 R18, desc[UR6][R18.64] ;  /* 0x0000000612127981 */ /* 0x000ee2000c1e1b00 */
[----:B------:R-:W-:Y:S01]  /*0a80*/  IMAD R15, R23, R9, R15 ;  /* 0x00000009170f7224 */ /* 0x000fe200078e020f */
[C---:B------:R-:W-:Y:S02]  /*0a90*/  LEA R22, P2, R14.reuse, UR10, 0x3 ;  /* 0x0000000a0e167c11 */ /* 0x040fe4000f8418ff */
[----:B------:R-:W4:Y:S02]  /*0aa0*/  LDG.E.64 R24, desc[UR6][R24.64] ;  /* 0x0000000618187981 */ /* 0x000f24000c1e1b00 */
[----:B------:R-:W-:Y:S01]  /*0ab0*/  LEA.HI.X R23, R14, UR11, R15, 0x3, P2 ;  /* 0x0000000b0e177c11 */ /* 0x000fe200090f1c0f */
[----:B------:R-:W-:Y:S01]  /*0ac0*/  IMAD.X R15, RZ, RZ, R5, P1 ;  /* 0x000000ffff0f7224 */ /* 0x000fe200008e0605 */
[----:B------:R-:W-:-:S04]  /*0ad0*/  LEA R14, P2, R4, UR8, 0x3 ;  /* 0x00000008040e7c11 */ /* 0x000fc8000f8418ff */
[----:B------:R-:W-:Y:S01]  /*0ae0*/  LEA.HI.X R15, R4, UR9, R15, 0x3, P2 ;  /* 0x00000009040f7c11 */ /* 0x000fe200090f1c0f */
[----:B------:R-:W2:Y:S05]  /*0af0*/  LDG.E.64 R22, desc[UR6][R22.64] ;  /* 0x0000000616167981 */ /* 0x000eaa000c1e1b00 */
[----:B------:R-:W2:Y:S01]  /*0b00*/  LDG.E.64 R14, desc[UR6][R14.64] ;  /* 0x000000060e0e7981 */ /* 0x000ea2000c1e1b00 */
[----:B------:R-:W-:Y:S02]  /*0b10*/  IMAD.IADD R21, R21, 0x1, R0 ;  /* 0x0000000115157824 */ /* 0x000fe400078e0200 */
[----:B------:R-:W-:Y:S01]  /*0b20*/  VIADD R2, R2, 0x4 ;  /* 0x0000000402027836 */ /* 0x000fe20000000000 */
[----:B------:R-:W-:Y:S01]  /*0b30*/  UMOV UR4, URZ ;  /* 0x000000ff00047c82 */ /* 0x000fe20008000000 */
[----:B---3--:R-:W-:-:S04]  /*0b40*/  IMAD R17, R17, R18, RZ ;  /* 0x0000001211117224 */ /* 0x008fc800078e02ff */
[-C--:B------:R-:W-:Y:S02]  /*0b50*/  IMAD R19, R19, R16.reuse, R17 ;  /* 0x0000001013137224 */ /* 0x080fe400078e0211 */
[----:B------:R-:W-:-:S04]  /*0b60*/  IMAD.WIDE.U32 R16, R18, R16, R20 ;  /* 0x0000001012107225 */ /* 0x000fc800078e0014 */
[----:B----4-:R-:W-:Y:S01]  /*0b70*/  IMAD R7, R7, R24, RZ ;  /* 0x0000001807077224 */ /* 0x010fe200078e02ff */
[----:B------:R-:W-:-:S03]  /*0b80*/  IADD3 R17, PT, PT, R17, R19, RZ ;  /* 0x0000001311117210 */ /* 0x000fc60007ffe0ff */
[-C--:B------:R-:W-:Y:S02]  /*0b90*/  IMAD R19, R25, R6.reuse, R7 ;  /* 0x0000000619137224 */ /* 0x080fe400078e0207 */
[----:B------:R-:W-:-:S04]  /*0ba0*/  IMAD.WIDE.U32 R6, R24, R6, R16 ;  /* 0x0000000618067225 */ /* 0x000fc800078e0010 */
[----:B--2---:R-:W-:Y:S02]  /*0bb0*/  IMAD R17, R23, R14, RZ ;  /* 0x0000000e17117224 */ /* 0x004fe400078e02ff */
[----:B------:R-:W-:Y:S02]  /*0bc0*/  IMAD.IADD R7, R7, 0x1, R19 ;  /* 0x0000000107077824 */ /* 0x000fe400078e0213 */
[-C--:B------:R-:W-:Y:S02]  /*0bd0*/  IMAD R17, R15, R22.reuse, R17 ;  /* 0x000000160f117224 */ /* 0x080fe400078e0211 */
[----:B------:R-:W-:-:S05]  /*0be0*/  IMAD.WIDE.U32 R22, R14, R22, R6 ;  /* 0x000000160e167225 */ /* 0x000fca00078e0006 */
[----:B------:R-:W-:-:S07]  /*0bf0*/  IADD3 R23, PT, PT, R23, R17, RZ ;  /* 0x0000001117177210 */ /* 0x000fce0007ffe0ff */
.L_x_3:
[----:B------:R-:W-:Y:S05]  /*0c00*/  @!P0 BRA `(.L_x_2) ;  /* 0x0000000000f88947 */ /* 0x000fea0003800000 */
[----:B------:R-:W-:Y:S02]  /*0c10*/  ISETP.NE.U32.AND P1, PT, R3, 0x1, PT ;  /* 0x000000010300780c */ /* 0x000fe40003f25070 */
[----:B------:R-:W-:Y:S02]  /*0c20*/  LOP3.LUT R0, R8, 0x1, RZ, 0xc0, !PT ;  /* 0x0000000108007812 */ /* 0x000fe400078ec0ff */
[----:B------:R-:W-:Y:S02]  /*0c30*/  ISETP.NE.AND.EX P1, PT, RZ, RZ, PT, P1 ;  /* 0x000000ffff00720c */ /* 0x000fe40003f25310 */
[----:B------:R-:W-:-:S04]  /*0c40*/  ISETP.NE.U32.AND P0, PT, R0, 0x1, PT ;  /* 0x000000010000780c */ /* 0x000fc80003f05070 */
[----:B------:R-:W-:-:S07]  /*0c50*/  ISETP.NE.U32.AND.EX P0, PT, RZ, RZ, PT, P0 ;  /* 0x000000ffff00720c */ /* 0x000fce0003f05100 */
[----:B------:R-:W-:Y:S06]  /*0c60*/  @!P1 BRA `(.L_x_4) ;  /* 0x0000000000909947 */ /* 0x000fec0003800000 */
[----:B------:R-:W0:Y:S01]  /*0c70*/  LDCU.128 UR8, c[0x0][0x380] ;  /* 0x00007000ff0877ac */ /* 0x000e220008000c00 */
[----:B------:R-:W-:Y:S01]  /*0c80*/  MOV R21, R11 ;  /* 0x0000000b00157202 */ /* 0x000fe20000000f00 */
[----:B------:R-:W-:Y:S01]  /*0c90*/  IMAD R0, R8, UR4, RZ ;  /* 0x0000000408007c24 */ /* 0x000fe2000f8e02ff */
[C---:B------:R-:W-:Y:S01]  /*0ca0*/  IADD3 R3, P1, PT, R2.reuse, R12, RZ ;  /* 0x0000000c02037210 */ /* 0x040fe20007f3e0ff */
[----:B------:R-:W-:Y:S02]  /*0cb0*/  IMAD.MOV.U32 R20, RZ, RZ, R10 ;  /* 0x000000ffff147224 */ /* 0x000fe400078e000a */
[C---:B------:R-:W-:Y:S01]  /*0cc0*/  VIADD R15, R2.reuse, 0x1 ;  /* 0x00000001020f7836 */ /* 0x040fe20000000000 */
[----:B------:R-:W-:Y:S01]  /*0cd0*/  IADD3.X R4, PT, PT, R5, UR4, RZ, P1, !PT ;  /* 0x0000000405047c10 */ /* 0x000fe20008ffe4ff */
[C---:B------:R-:W-:Y:S02]  /*0ce0*/  IMAD R7, R2.reuse, R9, R0 ;  /* 0x0000000902077224 */ /* 0x040fe400078e0200 */
[----:B------:R-:W-:Y:S01]  /*0cf0*/  IMAD.WIDE.U32 R16, R2, R8, R20 ;  /* 0x0000000802107225 */ /* 0x000fe200078e0014 */
[----:B------:R-:W-:-:S03]  /*0d00*/  IADD3 R0, P1, PT, R15, R12, RZ ;  /* 0x0000000c0f007210 */ /* 0x000fc60007f3e0ff */
[----:B------:R-:W-:-:S04]  /*0d10*/  IMAD.WIDE.U32 R20, R15, R8, R20 ;  /* 0x000000080f147225 */ /* 0x000fc800078e0014 */
[----:B------:R-:W-:Y:S01]  /*0d20*/  IMAD.IADD R7, R17, 0x1, R7 ;  /* 0x0000000111077824 */ /* 0x000fe200078e0207 */
[----:B0-----:R-:W-:Y:S01]  /*0d30*/  LEA R18, P2, R3, UR8, 0x3 ;  /* 0x0000000803127c11 */ /* 0x001fe2000f8418ff */
[----:B------:R-:W-:Y:S01]  /*0d40*/  IMAD R17, R15, R9, R21 ;  /* 0x000000090f117224 */ /* 0x000fe200078e0215 */
[C---:B------:R-:W-:Y:S02]  /*0d50*/  LEA R14, P3, R16.reuse, UR10, 0x3 ;  /* 0x0000000a100e7c11 */ /* 0x040fe4000f8618ff */
[----:B------:R-:W-:Y:S01]  /*0d60*/  LEA.HI.X R19, R3, UR9, R4, 0x3, P2 ;  /* 0x0000000903137c11 */ /* 0x000fe200090f1c04 */
[----:B------:R-:W-:Y:S01]  /*0d70*/  IMAD.X R3, RZ, RZ, R5, P1 ;  /* 0x000000ffff037224 */ /* 0x000fe200008e0605 */
[----:B------:R-:W-:Y:S02]  /*0d80*/  LEA.HI.X R15, R16, UR11, R7, 0x3, P3 ;  /* 0x0000000b100f7c11 */ /* 0x000fe400098f1c07 */
[----:B------:R-:W-:Y:S02]  /*0d90*/  LEA R6, P4, R20, UR10, 0x3 ;  /* 0x0000000a14067c11 */ /* 0x000fe4000f8818ff */
[----:B------:R-:W-:Y:S01]  /*0da0*/  LEA R16, P2, R0, UR8, 0x3 ;  /* 0x0000000800107c11 */ /* 0x000fe2000f8418ff */
[----:B------:R-:W2:Y:S01]  /*0db0*/  LDG.E.64 R18, desc[UR6][R18.64] ;  /* 0x0000000612127981 */ /* 0x000ea2000c1e1b00 */
[----:B------:R-:W-:-:S03]  /*0dc0*/  LEA.HI.X R7, R20, UR11, R17, 0x3, P4 ;  /* 0x0000000b14077c11 */ /* 0x000fc6000a0f1c11 */
[----:B------:R-:W2:Y:S01]  /*0dd0*/  LDG.E.64 R14, desc[UR6][R14.64] ;  /* 0x000000060e0e7981 */ /* 0x000ea2000c1e1b00 */
[----:B------:R-:W-:-:S03]  /*0de0*/  LEA.HI.X R17, R0, UR9, R3, 0x3, P2 ;  /* 0x0000000900117c11 */ /* 0x000fc600090f1c03 */
[----:B------:R-:W3:Y:S04]  /*0df0*/  LDG.E.64 R6, desc[UR6][R6.64] ;  /* 0x0000000606067981 */ /* 0x000ee8000c1e1b00 */
[----:B------:R-:W3:Y:S01]  /*0e00*/  LDG.E.64 R16, desc[UR6][R16.64] ;  /* 0x0000000610107981 */ /* 0x000ee2000c1e1b00 */
[----:B------:R-:W-:Y:S01]  /*0e10*/  VIADD R2, R2, 0x2 ;  /* 0x0000000202027836 */ /* 0x000fe20000000000 */
[----:B------:R-:W-:Y:S01]  /*0e20*/  UMOV UR4, URZ ;  /* 0x000000ff00047c82 */ /* 0x000fe20008000000 */
[----:B--2---:R-:W-:Y:S02]  /*0e30*/  IMAD R3, R15, R18, RZ ;  /* 0x000000120f037224 */ /* 0x004fe400078e02ff */
[----:B------:R-:W-:-:S04]  /*0e40*/  IMAD.WIDE.U32 R22, R18, R14, R22 ;  /* 0x0000000e12167225 */ /* 0x000fc800078e0016 */
[----:B------:R-:W-:Y:S02]  /*0e50*/  IMAD R3, R19, R14, R3 ;  /* 0x0000000e13037224 */ /* 0x000fe400078e0203 */
[----:B---3--:R-:W-:-:S03]  /*0e60*/  IMAD R21, R7, R16, RZ ;  /* 0x0000001007157224 */ /* 0x008fc600078e02ff */
[----:B------:R-:W-:Y:S01]  /*0e70*/  IADD3 R23, PT, PT, R23, R3, RZ ;  /* 0x0000000317177210 */ /* 0x000fe20007ffe0ff */
[-C--:B------:R-:W-:Y:S02]  /*0e80*/  IMAD R21, R17, R6.reuse, R21 ;  /* 0x0000000611157224 */ /* 0x080fe400078e0215 */
[----:B------:R-:W-:-:S04]  /*0e90*/  IMAD.WIDE.U32 R22, R16, R6, R22 ;  /* 0x0000000610167225 */ /* 0x000fc800078e0016 */
[----:B------:R-:W-:-:S07]  /*0ea0*/  IMAD.IADD R23, R23, 0x1, R21 ;  /* 0x0000000117177824 */ /* 0x000fce00078e0215 */
.L_x_4:
[----:B------:R-:W-:Y:S05]  /*0eb0*/  @P0 BRA `(.L_x_2) ;  /* 0x00000000004c0947 */ /* 0x000fea0003800000 */
[----:B------:R-:W0:Y:S01]  /*0ec0*/  LDCU.128 UR8, c[0x0][0x380] ;  /* 0x00007000ff0877ac */ /* 0x000e220008000c00 */
[----:B------:R-:W-:Y:S01]  /*0ed0*/  MOV R6, R10 ;  /* 0x0000000a00067202 */ /* 0x000fe20000000f00 */
[----:B------:R-:W-:Y:S01]  /*0ee0*/  IMAD R3, R8, UR4, RZ ;  /* 0x0000000408037c24 */ /* 0x000fe2000f8e02ff */
[C---:B------:R-:W-:Y:S01]  /*0ef0*/  IADD3 R0, P0, PT, R2.reuse, R12, RZ ;  /* 0x0000000c02007210 */ /* 0x040fe20007f1e0ff */
[----:B------:R-:W-:Y:S02]  /*0f00*/  IMAD.MOV.U32 R7, RZ, RZ, R11 ;  /* 0x000000ffff077224 */ /* 0x000fe400078e000b */
[C---:B------:R-:W-:Y:S01]  /*0f10*/  IMAD R9, R2.reuse, R9, R3 ;  /* 0x0000000902097224 */ /* 0x040fe200078e0203 */
[----:B------:R-:W-:Y:S01]  /*0f20*/  IADD3.X R3, PT, PT, R5, UR4, RZ, P0, !PT ;  /* 0x0000000405037c10 */ /* 0x000fe200087fe4ff */
[----:B------:R-:W-:-:S04]  /*0f30*/  IMAD.WIDE.U32 R6, R2, R8, R6 ;  /* 0x0000000802067225 */ /* 0x000fc800078e0006 */
[----:B------:R-:W-:Y:S01]  /*0f40*/  IMAD.IADD R7, R7, 0x1, R9 ;  /* 0x0000000107077824 */ /* 0x000fe200078e0209 */
[----:B0-----:R-:W-:Y:S02]  /*0f50*/  LEA R2, P1, R0, UR8, 0x3 ;  /* 0x0000000800027c11 */ /* 0x001fe4000f8218ff */
[----:B------:R-:W-:Y:S02]  /*0f60*/  LEA R8, P0, R6, UR10, 0x3 ;  /* 0x0000000a06087c11 */ /* 0x000fe4000f8018ff */
[----:B------:R-:W-:Y:S02]  /*0f70*/  LEA.HI.X R3, R0, UR9, R3, 0x3, P1 ;  /* 0x0000000900037c11 */ /* 0x000fe400088f1c03 */
[----:B------:R-:W-:-:S04]  /*0f80*/  LEA.HI.X R9, R6, UR11, R7, 0x3, P0 ;  /* 0x0000000b06097c11 */ /* 0x000fc800080f1c07 */
[----:B------:R-:W2:Y:S04]  /*0f90*/  LDG.E.64 R2, desc[UR6][R2.64] ;  /* 0x0000000602027981 */ /* 0x000ea8000c1e1b00 */
[----:B------:R-:W2:Y:S02]  /*0fa0*/  LDG.E.64 R6, desc[UR6][R8.64] ;  /* 0x0000000608067981 */ /* 0x000ea4000c1e1b00 */
[----:B--2---:R-:W-:Y:S02]  /*0fb0*/  IMAD R7, R7, R2, RZ ;  /* 0x0000000207077224 */ /* 0x004fe400078e02ff */
[----:B------:R-:W-:-:S04]  /*0fc0*/  IMAD.WIDE.U32 R22, R2, R6, R22 ;  /* 0x0000000602167225 */ /* 0x000fc800078e0016 */
[----:B------:R-:W-:-:S05]  /*0fd0*/  IMAD R7, R3, R6, R7 ;  /* 0x0000000603077224 */ /* 0x000fca00078e0207 */
[----:B------:R-:W-:-:S07]  /*0fe0*/  IADD3 R23, PT, PT, R23, R7, RZ ;  /* 0x0000000717177210 */ /* 0x000fce0007ffe0ff */
.L_x_2:
[----:B------:R-:W0:Y:S01]  /*0ff0*/  LDCU.64 UR4, c[0x0][0x390] ;  /* 0x00007200ff0477ac */ /* 0x000e220008000a00 */
[----:B------:R-:W-:-:S05]  /*1000*/  IADD3 R12, P0, PT, R10, R12, RZ ;  /* 0x0000000c0a0c7210 */ /* 0x000fca0007f1e0ff */
[----:B------:R-:W-:Y:S01]  /*1010*/  IMAD.X R5, R11, 0x1, R5, P0 ;  /* 0x000000010b057824 */ /* 0x000fe200000e0605 */
[----:B0-----:R-:W-:-:S04]  /*1020*/  LEA R2, P0, R12, UR4, 0x3 ;  /* 0x000000040c027c11 */ /* 0x001fc8000f8018ff */
[----:B------:R-:W-:-:S05]  /*1030*/  LEA.HI.X R3, R12, UR5, R5, 0x3, P0 ;  /* 0x000000050c037c11 */ /* 0x000fca00080f1c05 */
[----:B------:R-:W-:Y:S01]  /*1040*/  STG.E.64 desc[UR6][R2.64], R22 ;  /* 0x0000001602007986 */ /* 0x000fe2000c101b06 */
[----:B------:R-:W-:Y:S05]  /*1050*/  EXIT ;  /* 0x000000000000794d */ /* 0x000fea0003800000 */
.L_x_5:
[----:B------:R-:W-:-:S00]  /*1060*/  BRA `(.L_x_5) ;  /* 0xfffffffc00fc7947 */ /* 0x000fc0000383ffff */
[----:B------:R-:W-:-:S00]  /*1070*/  NOP ;  /* 0x0000000000007918 */ /* 0x000fc00000000000 */
        /* <DEDUP_REMOVED lines=8> */
.L_x_6:


//--------------------- .nv.shared.reserved.0     --------------------------
	.section	.nv.shared.reserved.0,"aw",@nobits
	.weak		__nv_reservedSMEM_offset_0_alias
	.size		__nv_reservedSMEM_offset_0_alias, 0, 64
	.other		__nv_reservedSMEM_offset_0_alias,@"STO_CUDA_RESERVED_SHARED STV_DEFAULT"
__nv_reservedSMEM_offset_0_alias:
	.zero		0
	.zero		64


//--------------------- .nv.constant0._Z7mat_mulPmS_S_m --------------------------
	.section	.nv.constant0._Z7mat_mulPmS_S_m,"a",@progbits
	.sectionflags	@""
	.align	4
.nv.constant0._Z7mat_mulPmS_S_m:
	.zero		928


//--------------------- SYMBOLS --------------------------

	.type		.nv.reservedSmem.offset0,@object
	.size		.nv.reservedSmem.offset0,0x4
